//
// Generated by NVIDIA NVVM Compiler
//
// Compiler Build ID: CL-36424714
// Cuda compilation tools, release 13.0, V13.0.88
// Based on NVVM 20.0.0
//

.version 9.0
.target sm_100
.address_size 64

	// .globl	_Z9transposePKfPf

.visible .entry _Z9transposePKfPf(
	.param .u64 .ptr .align 1 _Z9transposePKfPf_param_0,
	.param .u64 .ptr .align 1 _Z9transposePKfPf_param_1
)
{
	.reg .b32 	%r<7>;
	.reg .b32 	%f<2>;
	.reg .b64 	%rd<9>;

	ld.param.u64 	%rd1, [_Z9transposePKfPf_param_0];
	ld.param.u64 	%rd2, [_Z9transposePKfPf_param_1];
	cvta.to.global.u64 	%rd3, %rd2;
	cvta.to.global.u64 	%rd4, %rd1;
	mov.u32 	%r1, %tid.x;
	mov.u32 	%r2, %ntid.y;
	mov.u32 	%r3, %tid.y;
	mad.lo.s32 	%r4, %r1, %r2, %r3;
	mov.u32 	%r5, %ntid.x;
	mad.lo.s32 	%r6, %r5, %r3, %r1;
	mul.wide.u32 	%rd5, %r4, 4;
	add.s64 	%rd6, %rd4, %rd5;
	ld.global.f32 	%f1, [%rd6];
	mul.wide.u32 	%rd7, %r6, 4;
	add.s64 	%rd8, %rd3, %rd7;
	st.global.f32 	[%rd8], %f1;
	ret;

}


// ===== COMPILED SASS (sm_100) =====

	.target	sm_100

	.elftype	@"ET_EXEC"


//--------------------- .note.nv.tkinfo           --------------------------
	.section	.note.nv.tkinfo,"",@"SHT_NOTE"
	.sectionflags	@"SHF_NOTE_NV_TKINFO"
	.tkinfo
        /*0018*/ 	.word	0x00000002
        /*0030*/ 	.string	""
        /*0030*/ 	.string	"ptxas"
        /*0030*/ 	.string	"Cuda compilation tools, release 13.0, V13.0.88"
        /*0030*/ 	.string	"Build cuda_13.0.r13.0/compiler.36424714_0"
        /*0030*/ 	.string	"-arch sm_100 -m 64 "



//--------------------- .note.nv.cuinfo           --------------------------
	.section	.note.nv.cuinfo,"",@"SHT_NOTE"
	.sectionflags	@"SHF_NOTE_NV_CUINFO"
        /*0018*/ 	.short	0x0002
        /*001a*/ 	.short	0x0064
        /*001c*/ 	.short	0x0082
	.zero		2


//--------------------- .nv.info                  --------------------------
	.section	.nv.info,"",@"SHT_CUDA_INFO"
	.align	4


	//----- nvinfo : EIATTR_REGCOUNT
	.align		4
        /*0000*/ 	.byte	0x04, 0x2f
        /*0002*/ 	.short	(.L_1 - .L_0)
	.align		4
.L_0:
        /*0004*/ 	.word	index@(_Z9transposePKfPf)
        /*0008*/ 	.word	0x0000000a


	//----- nvinfo : EIATTR_FRAME_SIZE
	.align		4
.L_1:
        /*000c*/ 	.byte	0x04, 0x11
        /*000e*/ 	.short	(.L_3 - .L_2)
	.align		4
.L_2:
        /*0010*/ 	.word	index@(_Z9transposePKfPf)
        /*0014*/ 	.word	0x00000000


	//----- nvinfo : EIATTR_MIN_STACK_SIZE
	.align		4
.L_3:
        /*0018*/ 	.byte	0x04, 0x12
        /*001a*/ 	.short	(.L_5 - .L_4)
	.align		4
.L_4:
        /*001c*/ 	.word	index@(_Z9transposePKfPf)
        /*0020*/ 	.word	0x00000000
.L_5:


//--------------------- .nv.compat                --------------------------
	.section	.nv.compat,"",@"SHT_CUDA_COMPAT_INFO"
	.align	4
        /*0000*/ 	.byte	0x02, 0x09, 0x00, 0x00, 0x02, 0x02, 0x01, 0x00, 0x02, 0x05, 0x05, 0x00, 0x03, 0x07, 0x01, 0x01
        /*0010*/ 	.byte	0x02, 0x03, 0x00, 0x00, 0x02, 0x06, 0x01, 0x00, 0x04, 0x0b, 0x08, 0x00, 0x09, 0x00, 0x00, 0x00
        /*0020*/ 	.byte	0x00, 0x00, 0x00, 0x00


//--------------------- .nv.info._Z9transposePKfPf --------------------------
	.section	.nv.info._Z9transposePKfPf,"",@"SHT_CUDA_INFO"
	.sectionflags	@""
	.align	4


	//----- nvinfo : EIATTR_CUDA_API_VERSION
	.align		4
        /*0000*/ 	.byte	0x04, 0x37
        /*0002*/ 	.short	(.L_7 - .L_6)
.L_6:
        /*0004*/ 	.word	0x00000082


	//----- nvinfo : EIATTR_KPARAM_INFO
	.align		4
.L_7:
        /*0008*/ 	.byte	0x04, 0x17
        /*000a*/ 	.short	(.L_9 - .L_8)
.L_8:
        /*000c*/ 	.word	0x00000000
        /*0010*/ 	.short	0x0001
        /*0012*/ 	.short	0x0008
        /*0014*/ 	.byte	0x00, 0xf5, 0x21, 0x00


	//----- nvinfo : EIATTR_KPARAM_INFO
	.align		4
.L_9:
        /*0018*/ 	.byte	0x04, 0x17
        /*001a*/ 	.short	(.L_11 - .L_10)
.L_10:
        /*001c*/ 	.word	0x00000000
        /*0020*/ 	.short	0x0000
        /*0022*/ 	.short	0x0000
        /*0024*/ 	.byte	0x00, 0xf5, 0x21, 0x00


	//----- nvinfo : EIATTR_SPARSE_MMA_MASK
	.align		4
.L_11:
        /*0028*/ 	.byte	0x03, 0x50
        /*002a*/ 	.short	0x0000


	//----- nvinfo : EIATTR_MAXREG_COUNT
	.align		4
        /*002c*/ 	.byte	0x03, 0x1b
        /*002e*/ 	.short	0x00ff


	//----- nvinfo : EIATTR_MERCURY_ISA_VERSION
	.align		4
        /*0030*/ 	.byte	0x03, 0x5f
        /*0032*/ 	.short	0x0101


	//----- nvinfo : EIATTR_VRC_CTA_INIT_COUNT
	.align		4
        /*0034*/ 	.byte	0x02, 0x4a
	.zero		1
	.zero		1


	//----- nvinfo : EIATTR_EXIT_INSTR_OFFSETS
	.align		4
        /*0038*/ 	.byte	0x04, 0x1c
        /*003a*/ 	.short	(.L_13 - .L_12)


	//   ....[0]....
.L_12:
        /*003c*/ 	.word	0x000000e0


	//----- nvinfo : EIATTR_CBANK_PARAM_SIZE
	.align		4
.L_13:
        /*0040*/ 	.byte	0x03, 0x19
        /*0042*/ 	.short	0x0010


	//----- nvinfo : EIATTR_PARAM_CBANK
	.align		4
        /*0044*/ 	.byte	0x04, 0x0a
        /*0046*/ 	.short	(.L_15 - .L_14)
	.align		4
.L_14:
        /*0048*/ 	.word	index@(.nv.constant0._Z9transposePKfPf)
        /*004c*/ 	.short	0x0380
        /*004e*/ 	.short	0x0010


	//----- nvinfo : EIATTR_SW_WAR
	.align		4
.L_15:
        /*0050*/ 	.byte	0x04, 0x36
        /*0052*/ 	.short	(.L_17 - .L_16)
.L_16:
        /*0054*/ 	.word	0x00000008
.L_17:


//--------------------- .nv.callgraph             --------------------------
	.section	.nv.callgraph,"",@"SHT_CUDA_CALLGRAPH"
	.align	4
	.sectionentsize	8
	.align		4
        /*0000*/ 	.word	0x00000000
	.align		4
        /*0004*/ 	.word	0xffffffff
	.align		4
        /*0008*/ 	.word	0x00000000
	.align		4
        /*000c*/ 	.word	0xfffffffe
	.align		4
        /*0010*/ 	.word	0x00000000
	.align		4
        /*0014*/ 	.word	0xfffffffd
	.align		4
        /*0018*/ 	.word	0x00000000
	.align		4
        /*001c*/ 	.word	0xfffffffc


//--------------------- .text._Z9transposePKfPf   --------------------------
	.section	.text._Z9transposePKfPf,"ax",@progbits
	.align	128
        .global         _Z9transposePKfPf
        .type           _Z9transposePKfPf,@function
        .size           _Z9transposePKfPf,(.L_x_1 - _Z9transposePKfPf)
        .other          _Z9transposePKfPf,@"STO_CUDA_ENTRY STV_DEFAULT"
_Z9transposePKfPf:
.text._Z9transposePKfPf:
[----:B------:R-:W-:Y:S01]  /*0000*/  LDC R1, c[0x0][0x37c] ;  /* 0x0000df00ff017b82 */ /* 0x000fe20000000800 */
[----:B------:R-:W0:Y:S07]  /*0010*/  S2R R7, SR_TID.X ;  /* 0x0000000000077919 */ /* 0x000e2e0000002100 */
[----:B------:R-:W1:Y:S01]  /*0020*/  LDC.64 R2, c[0x0][0x380] ;  /* 0x0000e000ff027b82 */ /* 0x000e620000000a00 */
[----:B------:R-:W0:Y:S01]  /*0030*/  LDCU UR6, c[0x0][0x364] ;  /* 0x00006c80ff0677ac */ /* 0x000e220008000800 */
[----:B------:R-:W0:Y:S01]  /*0040*/  S2R R0, SR_TID.Y ;  /* 0x0000000000007919 */ /* 0x000e220000002200 */
[----:B------:R-:W2:Y:S01]  /*0050*/  LDCU.64 UR4, c[0x0][0x358] ;  /* 0x00006b00ff0477ac */ /* 0x000ea20008000a00 */
[----:B0-----:R-:W-:-:S04]  /*0060*/  IMAD R5, R7, UR6, R0 ;  /* 0x0000000607057c24 */ /* 0x001fc8000f8e0200 */
[----:B-1----:R-:W-:Y:S02]  /*0070*/  IMAD.WIDE.U32 R2, R5, 0x4, R2 ;  /* 0x0000000405027825 */ /* 0x002fe400078e0002 */
[----:B------:R-:W0:Y:S04]  /*0080*/  LDC.64 R4, c[0x0][0x388] ;  /* 0x0000e200ff047b82 */ /* 0x000e280000000a00 */
[----:B--2---:R-:W2:Y:S01]  /*0090*/  LDG.E R3, desc[UR4][R2.64] ;  /* 0x0000000402037981 */ /* 0x004ea2000c1e1900 */
[----:B------:R-:W1:Y:S02]  /*00a0*/  LDCU UR6, c[0x0][0x360] ;  /* 0x00006c00ff0677ac */ /* 0x000e640008000800 */
[----:B-1----:R-:W-:-:S04]  /*00b0*/  IMAD R7, R0, UR6, R7 ;  /* 0x0000000600077c24 */ /* 0x002fc8000f8e0207 */
[----:B0-----:R-:W-:-:S05]  /*00c0*/  IMAD.WIDE.U32 R4, R7, 0x4, R4 ;  /* 0x0000000407047825 */ /* 0x001fca00078e0004 */
[----:B--2---:R-:W-:Y:S01]  /*00d0*/  STG.E desc[UR4][R4.64], R3 ;  /* 0x0000000304007986 */ /* 0x004fe2000c101904 */
[----:B------:R-:W-:Y:S05]  /*00e0*/  EXIT ;  /* 0x000000000000794d */ /* 0x000fea0003800000 */
.L_x_0:
[----:B------:R-:W-:-:S00]  /*00f0*/  BRA `(.L_x_0) ;  /* 0xfffffffc00fc7947 */ /* 0x000fc0000383ffff */
[----:B------:R-:W-:-:S00]  /*0100*/  NOP ;  /* 0x0000000000007918 */ /* 0x000fc00000000000 */
[----:B------:R-:W-:-:S00]  /*0110*/  NOP ;  /* 0x0000000000007918 */ /* 0x000fc00000000000 */
[----:B------:R-:W-:-:S00]  /*0120*/  NOP ;  /* 0x0000000000007918 */ /* 0x000fc00000000000 */
[----:B------:R-:W-:-:S00]  /*0130*/  NOP ;  /* 0x0000000000007918 */ /* 0x000fc00000000000 */
[----:B------:R-:W-:-:S00]  /*0140*/  NOP ;  /* 0x0000000000007918 */ /* 0x000fc00000000000 */
[----:B------:R-:W-:-:S00]  /*0150*/  NOP ;  /* 0x0000000000007918 */ /* 0x000fc00000000000 */
[----:B------:R-:W-:-:S00]  /*0160*/  NOP ;  /* 0x0000000000007918 */ /* 0x000fc00000000000 */
[----:B------:R-:W-:-:S00]  /*0170*/  NOP ;  /* 0x0000000000007918 */ /* 0x000fc00000000000 */
.L_x_1:


//--------------------- .nv.shared.reserved.0     --------------------------
	.section	.nv.shared.reserved.0,"aw",@nobits
	.weak		__nv_reservedSMEM_offset_0_alias
	.size		__nv_reservedSMEM_offset_0_alias, 0, 64
	.other		__nv_reservedSMEM_offset_0_alias,@"STO_CUDA_RESERVED_SHARED STV_DEFAULT"
__nv_reservedSMEM_offset_0_alias:
	.zero		0
	.zero		64


//--------------------- .nv.constant0._Z9transposePKfPf --------------------------
	.section	.nv.constant0._Z9transposePKfPf,"a",@progbits
	.sectionflags	@""
	.align	4
.nv.constant0._Z9transposePKfPf:
	.zero		912


//--------------------- SYMBOLS --------------------------

	.type		.nv.reservedSmem.offset0,@object
	.size		.nv.reservedSmem.offset0,0x4
